	.headerflags	@"EF_CUDA_TEXMODE_UNIFIED EF_CUDA_64BIT_ADDRESS EF_CUDA_ACCELERATORS EF_CUDA_SM90 EF_CUDA_VIRTUAL_SM(EF_CUDA_SM90)"
	.elftype	@"ET_EXEC"


//--------------------- .nv.info                  --------------------------
	.section	.nv.info,"",@"SHT_CUDA_INFO"
	.align	4


	//----- nvinfo : EIATTR_REGCOUNT
	.align		4
        /*0000*/ 	.byte	0x04, 0x2f
        /*0002*/ 	.short	(.L_3 - .L_2)
	.align		4
.L_2:
        /*0004*/ 	.word	index@(triton_poi_fused__native_batch_norm_legit_no_training_relu_18)
        /*0008*/ 	.word	0x00000013


	//----- nvinfo : EIATTR_MIN_STACK_SIZE
	.align		4
.L_3:
        /*000c*/ 	.byte	0x04, 0x12
        /*000e*/ 	.short	(.L_5 - .L_4)
	.align		4
.L_4:
        /*0010*/ 	.word	index@(triton_poi_fused__native_batch_norm_legit_no_training_relu_18)
        /*0014*/ 	.word	0x00000000


	//----- nvinfo : EIATTR_FRAME_SIZE
	.align		4
.L_5:
        /*0018*/ 	.byte	0x04, 0x11
        /*001a*/ 	.short	(.L_7 - .L_6)
	.align		4
.L_6:
        /*001c*/ 	.word	index@(triton_poi_fused__native_batch_norm_legit_no_training_relu_18)
        /*0020*/ 	.word	0x00000000


	//----- nvinfo : EIATTR_MIN_STACK_SIZE
	.align		4
.L_7:
        /*0024*/ 	.byte	0x04, 0x12
        /*0026*/ 	.short	(.L_9 - .L_8)
	.align		4
.L_8:
        /*0028*/ 	.word	index@(triton_poi_fused__native_batch_norm_legit_no_training_relu_18)
        /*002c*/ 	.word	0x00000000
.L_9:


//--------------------- .nv.info.triton_poi_fused__native_batch_norm_legit_no_training_relu_18 --------------------------
	.section	.nv.info.triton_poi_fused__native_batch_norm_legit_no_training_relu_18,"",@"SHT_CUDA_INFO"
	.sectionflags	@""
	.align	4


	//----- nvinfo : EIATTR_CUDA_API_VERSION
	.align		4
        /*0000*/ 	.byte	0x04, 0x37
        /*0002*/ 	.short	(.L_11 - .L_10)
.L_10:
        /*0004*/ 	.word	0x0000007c


	//----- nvinfo : EIATTR_KPARAM_INFO
	.align		4
.L_11:
        /*0008*/ 	.byte	0x04, 0x17
        /*000a*/ 	.short	(.L_13 - .L_12)
.L_12:
        /*000c*/ 	.word	0x00000000
        /*0010*/ 	.short	0x0006
        /*0012*/ 	.short	0x0030
        /*0014*/ 	.byte	0x00, 0xf0, 0x11, 0x00


	//----- nvinfo : EIATTR_KPARAM_INFO
	.align		4
.L_13:
        /*0018*/ 	.byte	0x04, 0x17
        /*001a*/ 	.short	(.L_15 - .L_14)
.L_14:
        /*001c*/ 	.word	0x00000000
        /*0020*/ 	.short	0x0005
        /*0022*/ 	.short	0x0028
        /*0024*/ 	.byte	0x00, 0xf4, 0x21, 0x00


	//----- nvinfo : EIATTR_KPARAM_INFO
	.align		4
.L_15:
        /*0028*/ 	.byte	0x04, 0x17
        /*002a*/ 	.short	(.L_17 - .L_16)
.L_16:
        /*002c*/ 	.word	0x00000000
        /*0030*/ 	.short	0x0004
        /*0032*/ 	.short	0x0020
        /*0034*/ 	.byte	0x00, 0xf4, 0x21, 0x00


	//----- nvinfo : EIATTR_KPARAM_INFO
	.align		4
.L_17:
        /*0038*/ 	.byte	0x04, 0x17
        /*003a*/ 	.short	(.L_19 - .L_18)
.L_18:
        /*003c*/ 	.word	0x00000000
        /*0040*/ 	.short	0x0003
        /*0042*/ 	.short	0x0018
        /*0044*/ 	.byte	0x00, 0xf4, 0x21, 0x00


	//----- nvinfo : EIATTR_KPARAM_INFO
	.align		4
.L_19:
        /*0048*/ 	.byte	0x04, 0x17
        /*004a*/ 	.short	(.L_21 - .L_20)
.L_20:
        /*004c*/ 	.word	0x00000000
        /*0050*/ 	.short	0x0002
        /*0052*/ 	.short	0x0010
        /*0054*/ 	.byte	0x00, 0xf4, 0x21, 0x00


	//----- nvinfo : EIATTR_KPARAM_INFO
	.align		4
.L_21:
        /*0058*/ 	.byte	0x04, 0x17
        /*005a*/ 	.short	(.L_23 - .L_22)
.L_22:
        /*005c*/ 	.word	0x00000000
        /*0060*/ 	.short	0x0001
        /*0062*/ 	.short	0x0008
        /*0064*/ 	.byte	0x00, 0xf4, 0x21, 0x00


	//----- nvinfo : EIATTR_KPARAM_INFO
	.align		4
.L_23:
        /*0068*/ 	.byte	0x04, 0x17
        /*006a*/ 	.short	(.L_25 - .L_24)
.L_24:
        /*006c*/ 	.word	0x00000000
        /*0070*/ 	.short	0x0000
        /*0072*/ 	.short	0x0000
        /*0074*/ 	.byte	0x00, 0xf4, 0x21, 0x00


	//----- nvinfo : EIATTR_SPARSE_MMA_MASK
	.align		4
.L_25:
        /*0078*/ 	.byte	0x03, 0x50
        /*007a*/ 	.short	0x0000


	//----- nvinfo : EIATTR_MAXREG_COUNT
	.align		4
        /*007c*/ 	.byte	0x03, 0x1b
        /*007e*/ 	.short	0x00ff


	//----- nvinfo : EIATTR_EXIT_INSTR_OFFSETS
	.align		4
        /*0080*/ 	.byte	0x04, 0x1c
        /*0082*/ 	.short	(.L_27 - .L_26)


	//   ....[0]....
.L_26:
        /*0084*/ 	.word	0x00000400


	//----- nvinfo : EIATTR_REQNTID
	.align		4
.L_27:
        /*0088*/ 	.byte	0x04, 0x10
        /*008a*/ 	.short	(.L_29 - .L_28)
.L_28:
        /*008c*/ 	.word	0x00000080
        /*0090*/ 	.word	0x00000001
        /*0094*/ 	.word	0x00000001


	//----- nvinfo : EIATTR_CBANK_PARAM_SIZE
	.align		4
.L_29:
        /*0098*/ 	.byte	0x03, 0x19
        /*009a*/ 	.short	0x0034


	//----- nvinfo : EIATTR_PARAM_CBANK
	.align		4
        /*009c*/ 	.byte	0x04, 0x0a
        /*009e*/ 	.short	(.L_31 - .L_30)
	.align		4
.L_30:
        /*00a0*/ 	.word	index@(.nv.constant0.triton_poi_fused__native_batch_norm_legit_no_training_relu_18)
        /*00a4*/ 	.short	0x0210
        /*00a6*/ 	.short	0x0034


	//----- nvinfo : EIATTR_SW_WAR
	.align		4
.L_31:
        /*00a8*/ 	.byte	0x04, 0x36
        /*00aa*/ 	.short	(.L_33 - .L_32)
.L_32:
        /*00ac*/ 	.word	0x00000008
.L_33:


//--------------------- .nv.callgraph             --------------------------
	.section	.nv.callgraph,"",@"SHT_CUDA_CALLGRAPH"
	.align	4
	.sectionentsize	8
	.align		4
        /*0000*/ 	.word	0x00000000
	.align		4
        /*0004*/ 	.word	0xffffffff
	.align		4
        /*0008*/ 	.word	0x00000000
	.align		4
        /*000c*/ 	.word	0xfffffffe
	.align		4
        /*0010*/ 	.word	0x00000000
	.align		4
        /*0014*/ 	.word	0xfffffffd
	.align		4
        /*0018*/ 	.word	0x00000000
	.align		4
        /*001c*/ 	.word	0xfffffffc


//--------------------- .nv.constant4             --------------------------
	.section	.nv.constant4,"a",@progbits
	.align	8
	.align		8
.nv.constant4:
        /*0000*/ 	.dword	_$_str
	.align		8
        /*0008*/ 	.dword	_$_str_$_2


//--------------------- .text.triton_poi_fused__native_batch_norm_legit_no_training_relu_18 --------------------------
	.section	.text.triton_poi_fused__native_batch_norm_legit_no_training_relu_18,"ax",@progbits
	.align	128
        .global         triton_poi_fused__native_batch_norm_legit_no_training_relu_18
        .type           triton_poi_fused__native_batch_norm_legit_no_training_relu_18,@function
        .size           triton_poi_fused__native_batch_norm_legit_no_training_relu_18,(.L_x_1 - triton_poi_fused__native_batch_norm_legit_no_training_relu_18)
        .other          triton_poi_fused__native_batch_norm_legit_no_training_relu_18,@"STO_CUDA_ENTRY STV_DEFAULT"
triton_poi_fused__native_batch_norm_legit_no_training_relu_18:
.text.triton_poi_fused__native_batch_norm_legit_no_training_relu_18:
[----:B------:R-:W-:Y:S01]  /*0000*/  LDC R1, c[0x0][0x28] ;  /* 0x00000a00ff017b82 */ /* 0x000fe20000000800 */
[----:B------:R-:W1:Y:S07]  /*0010*/  S2R R0, SR_TID.X ;  /* 0x0000000000007919 */ /* 0x000e6e0000002100 */
[----:B------:R-:W2:Y:S01]  /*0020*/  LDC.64 R10, c[0x0][0x220] ;  /* 0x00008800ff0a7b82 */ /* 0x000ea20000000a00 */
[----:B------:R-:W-:Y:S01]  /*0030*/  ULDC.64 UR4, c[0x0][0x208] ;  /* 0x0000820000047ab9 */ /* 0x000fe20000000a00 */
[----:B------:R-:W3:Y:S06]  /*0040*/  S2R R5, SR_CTAID.X ;  /* 0x0000000000057919 */ /* 0x000eec0000002500 */
[----:B------:R-:W4:Y:S08]  /*0050*/  LDC.64 R8, c[0x0][0x218] ;  /* 0x00008600ff087b82 */ /* 0x000f300000000a00 */
[----:B------:R-:W5:Y:S08]  /*0060*/  LDC.64 R14, c[0x0][0x230] ;  /* 0x00008c00ff0e7b82 */ /* 0x000f700000000a00 */
[----:B------:R-:W4:Y:S01]  /*0070*/  LDC.64 R12, c[0x0][0x228] ;  /* 0x00008a00ff0c7b82 */ /* 0x000f220000000a00 */
[----:B-1----:R-:W-:-:S02]  /*0080*/  SHF.L.U32 R0, R0, 0x2, RZ ;  /* 0x0000000200007819 */ /* 0x002fc400000006ff */
[----:B---3--:R-:W-:Y:S02]  /*0090*/  SHF.R.S32.HI R3, RZ, 0x16, R5 ;  /* 0x00000016ff037819 */ /* 0x008fe40000011405 */
[----:B------:R-:W-:Y:S02]  /*00a0*/  LOP3.LUT R0, R0, 0x1fc, RZ, 0xc0, !PT ;  /* 0x000001fc00007812 */ /* 0x000fe400078ec0ff */
[----:B------:R-:W-:Y:S02]  /*00b0*/  SGXT R3, R3, 0x1 ;  /* 0x000000010303781a */ /* 0x000fe40000000200 */
[----:B------:R-:W-:Y:S02]  /*00c0*/  LEA R0, R5, R0, 0x9 ;  /* 0x0000000005007211 */ /* 0x000fe400078e48ff */
[----:B------:R-:W1:Y:S02]  /*00d0*/  LDC.64 R4, c[0x0][0x210] ;  /* 0x00008400ff047b82 */ /* 0x000e640000000a00 */
[----:B------:R-:W-:-:S04]  /*00e0*/  LEA.HI R3, R3, R0, RZ, 0x6 ;  /* 0x0000000003037211 */ /* 0x000fc800078f30ff */
[--C-:B------:R-:W-:Y:S02]  /*00f0*/  SHF.R.S32.HI R2, RZ, 0x6, R3.reuse ;  /* 0x00000006ff027819 */ /* 0x100fe40000011403 */
[----:B------:R-:W-:-:S04]  /*0100*/  SHF.R.S32.HI R3, RZ, 0x1f, R3 ;  /* 0x0000001fff037819 */ /* 0x000fc80000011403 */
[----:B------:R-:W-:-:S04]  /*0110*/  LEA.HI R3, R3, R2, RZ, 0x8 ;  /* 0x0000000203037211 */ /* 0x000fc800078f40ff */
[----:B------:R-:W-:-:S04]  /*0120*/  LOP3.LUT R3, R3, 0xffffff00, RZ, 0xc0, !PT ;  /* 0xffffff0003037812 */ /* 0x000fc800078ec0ff */
[----:B------:R-:W-:-:S05]  /*0130*/  IADD3 R3, R2, -R3, RZ ;  /* 0x8000000302037210 */ /* 0x000fca0007ffe0ff */
[----:B--2---:R-:W-:-:S06]  /*0140*/  IMAD.WIDE R10, R3, 0x4, R10 ;  /* 0x00000004030a7825 */ /* 0x004fcc00078e020a */
[----:B------:R-:W2:Y:S01]  /*0150*/  LDG.E.EL R10, desc[UR4][R10.64] ;  /* 0x000000040a0a7981 */ /* 0x000ea2000c2e1900 */
[----:B-1----:R-:W-:-:S04]  /*0160*/  IMAD.WIDE R4, R0, 0x4, R4 ;  /* 0x0000000400047825 */ /* 0x002fc800078e0204 */
[C---:B----4-:R-:W-:Y:S02]  /*0170*/  IMAD.WIDE R8, R3.reuse, 0x4, R8 ;  /* 0x0000000403087825 */ /* 0x050fe400078e0208 */
[----:B------:R-:W3:Y:S02]  /*0180*/  LDG.E.128 R4, desc[UR4][R4.64] ;  /* 0x0000000404047981 */ /* 0x000ee4000c1e1d00 */
[C---:B-----5:R-:W-:Y:S02]  /*0190*/  IMAD.WIDE R14, R3.reuse, 0x4, R14 ;  /* 0x00000004030e7825 */ /* 0x060fe400078e020e */
[----:B------:R1:W3:Y:S02]  /*01a0*/  LDG.E.EL R2, desc[UR4][R8.64] ;  /* 0x0000000408027981 */ /* 0x0002e4000c2e1900 */
[----:B0-----:R-:W-:Y:S02]  /*01b0*/  IMAD.WIDE R12, R3, 0x4, R12 ;  /* 0x00000004030c7825 */ /* 0x001fe400078e020c */
[----:B------:R-:W4:Y:S04]  /*01c0*/  LDG.E.EL R14, desc[UR4][R14.64] ;  /* 0x000000040e0e7981 */ /* 0x000f28000c2e1900 */
[----:B------:R0:W4:Y:S01]  /*01d0*/  LDG.E.EL R3, desc[UR4][R12.64] ;  /* 0x000000040c037981 */ /* 0x000122000c2e1900 */
[----:B------:R-:W-:Y:S01]  /*01e0*/  HFMA2.MMA R16, -RZ, RZ, 1.625, 0 ;  /* 0x3e800000ff107435 */ /* 0x000fe200000001ff */
[----:B-1----:R-:W1:Y:S02]  /*01f0*/  LDC.64 R8, c[0x0][0x238] ;  /* 0x00008e00ff087b82 */ /* 0x002e640000000a00 */
[----:B-1----:R-:W-:-:S04]  /*0200*/  IMAD.WIDE R8, R0, 0x4, R8 ;  /* 0x0000000400087825 */ /* 0x002fc800078e0208 */
[----:B--2---:R-:W-:-:S04]  /*0210*/  FADD R10, R10, 9.9999997473787516356e-06 ;  /* 0x3727c5ac0a0a7421 */ /* 0x004fc80000000000 */
[----:B------:R-:W1:Y:S02]  /*0220*/  MUFU.SQRT R11, R10 ;  /* 0x0000000a000b7308 */ /* 0x000e640000002000 */
[C---:B-1----:R-:W-:Y:S02]  /*0230*/  FSETP.GT.AND P0, PT, R11.reuse, 8.50705917302346158658e+37, PT ;  /* 0x7e8000000b00780b */ /* 0x042fe40003f04000 */
[----:B------:R-:W-:-:S11]  /*0240*/  FSETP.GEU.AND P1, PT, R11, 1.175494350822287508e-38, PT ;  /* 0x008000000b00780b */ /* 0x000fd60003f2e000 */
[----:B------:R-:W-:-:S04]  /*0250*/  @P0 FMUL R11, R11, 0.25 ;  /* 0x3e8000000b0b0820 */ /* 0x000fc80000400000 */
[----:B------:R-:W-:-:S06]  /*0260*/  @!P1 FMUL R11, R11, 16777216 ;  /* 0x4b8000000b0b9820 */ /* 0x000fcc0000400000 */
[----:B------:R-:W1:Y:S01]  /*0270*/  MUFU.RCP R11, R11 ;  /* 0x0000000b000b7308 */ /* 0x000e620000001000 */
[----:B0-----:R-:W-:Y:S01]  /*0280*/  FSEL R12, R16, 1, P0 ;  /* 0x3f800000100c7808 */ /* 0x001fe20000000000 */
[----:B---3--:R-:W-:-:S04]  /*0290*/  FADD R13, R4, -R2 ;  /* 0x80000002040d7221 */ /* 0x008fc80000000000 */
[----:B------:R-:W-:Y:S01]  /*02a0*/  @!P1 FMUL R12, R12, 16777216 ;  /* 0x4b8000000c0c9820 */ /* 0x000fe20000400000 */
[--C-:B------:R-:W-:Y:S01]  /*02b0*/  FADD R5, R5, -R2.reuse ;  /* 0x8000000205057221 */ /* 0x100fe20000000000 */
[--C-:B------:R-:W-:Y:S01]  /*02c0*/  FADD R15, R6, -R2.reuse ;  /* 0x80000002060f7221 */ /* 0x100fe20000000000 */
[----:B------:R-:W-:Y:S01]  /*02d0*/  FADD R7, R7, -R2 ;  /* 0x8000000207077221 */ /* 0x000fe20000000000 */
[----:B-1----:R-:W-:-:S04]  /*02e0*/  FMUL R12, R11, R12 ;  /* 0x0000000c0b0c7220 */ /* 0x002fc80000400000 */
[C---:B------:R-:W-:Y:S01]  /*02f0*/  FMUL R13, R12.reuse, R13 ;  /* 0x0000000d0c0d7220 */ /* 0x040fe20000400000 */
[C---:B------:R-:W-:Y:S01]  /*0300*/  FMUL R5, R12.reuse, R5 ;  /* 0x000000050c057220 */ /* 0x040fe20000400000 */
[C---:B------:R-:W-:Y:S01]  /*0310*/  FMUL R15, R12.reuse, R15 ;  /* 0x0000000f0c0f7220 */ /* 0x040fe20000400000 */
[----:B------:R-:W-:Y:S01]  /*0320*/  FMUL R7, R12, R7 ;  /* 0x000000070c077220 */ /* 0x000fe20000400000 */
[C-C-:B----4-:R-:W-:Y:S01]  /*0330*/  FFMA R13, R3.reuse, R13, R14.reuse ;  /* 0x0000000d030d7223 */ /* 0x150fe2000000000e */
[C-C-:B------:R-:W-:Y:S01]  /*0340*/  FFMA R5, R3.reuse, R5, R14.reuse ;  /* 0x0000000503057223 */ /* 0x140fe2000000000e */
[C-C-:B------:R-:W-:Y:S01]  /*0350*/  FFMA R15, R3.reuse, R15, R14.reuse ;  /* 0x0000000f030f7223 */ /* 0x140fe2000000000e */
[----:B------:R-:W-:Y:S02]  /*0360*/  FFMA R7, R3, R7, R14 ;  /* 0x0000000703077223 */ /* 0x000fe4000000000e */
[----:B------:R-:W-:Y:S02]  /*0370*/  FSETP.GEU.AND P3, PT, R13, RZ, PT ;  /* 0x000000ff0d00720b */ /* 0x000fe40003f6e000 */
[----:B------:R-:W-:-:S02]  /*0380*/  FSETP.GEU.AND P2, PT, R5, RZ, PT ;  /* 0x000000ff0500720b */ /* 0x000fc40003f4e000 */
[----:B------:R-:W-:Y:S02]  /*0390*/  FSETP.GEU.AND P1, PT, R15, RZ, PT ;  /* 0x000000ff0f00720b */ /* 0x000fe40003f2e000 */
[----:B------:R-:W-:Y:S02]  /*03a0*/  FSETP.GEU.AND P0, PT, R7, RZ, PT ;  /* 0x000000ff0700720b */ /* 0x000fe40003f0e000 */
[----:B------:R-:W-:Y:S02]  /*03b0*/  SEL R4, R13, RZ, P3 ;  /* 0x000000ff0d047207 */ /* 0x000fe40001800000 */
[----:B------:R-:W-:Y:S02]  /*03c0*/  SEL R5, R5, RZ, P2 ;  /* 0x000000ff05057207 */ /* 0x000fe40001000000 */
[----:B------:R-:W-:Y:S02]  /*03d0*/  SEL R6, R15, RZ, P1 ;  /* 0x000000ff0f067207 */ /* 0x000fe40000800000 */
[----:B------:R-:W-:-:S05]  /*03e0*/  SEL R7, R7, RZ, P0 ;  /* 0x000000ff07077207 */ /* 0x000fca0000000000 */
[----:B------:R-:W-:Y:S01]  /*03f0*/  STG.E.128 desc[UR4][R8.64], R4 ;  /* 0x0000000408007986 */ /* 0x000fe2000c101d04 */
[----:B------:R-:W-:Y:S05]  /*0400*/  EXIT ;  /* 0x000000000000794d */ /* 0x000fea0003800000 */
.L_x_0:
[----:B------:R-:W-:-:S00]  /*0410*/  BRA `(.L_x_0) ;  /* 0xfffffffc00fc7947 */ /* 0x000fc0000383ffff */
[----:B------:R-:W-:-:S00]  /*0420*/  NOP ;  /* 0x0000000000007918 */ /* 0x000fc00000000000 */
        /* <DEDUP_REMOVED lines=13> */
.L_x_1:


//--------------------- .nv.global.init           --------------------------
	.section	.nv.global.init,"aw",@progbits
.nv.global.init:
	.type		_$_str,@object
	.size		_$_str,(_$_str_$_2 - _$_str)
_$_str:
        /*0000*/ 	.byte	0x5f, 0x5f, 0x43, 0x55, 0x44, 0x41, 0x5f, 0x46, 0x54, 0x5a, 0x00
	.type		_$_str_$_2,@object
	.size		_$_str_$_2,(.L_1 - _$_str_$_2)
_$_str_$_2:
        /*000b*/ 	.byte	0x5f, 0x5f, 0x43, 0x55, 0x44, 0x41, 0x5f, 0x50, 0x52, 0x45, 0x43, 0x5f, 0x53, 0x51, 0x52, 0x54
        /*001b*/ 	.byte	0x00
.L_1:


//--------------------- .nv.constant0.triton_poi_fused__native_batch_norm_legit_no_training_relu_18 --------------------------
	.section	.nv.constant0.triton_poi_fused__native_batch_norm_legit_no_training_relu_18,"a",@progbits
	.sectionflags	@""
	.align	4
.nv.constant0.triton_poi_fused__native_batch_norm_legit_no_training_relu_18:
	.zero		580
